//
// Generated by NVIDIA NVVM Compiler
//
// Compiler Build ID: CL-36424714
// Cuda compilation tools, release 13.0, V13.0.88
// Based on NVVM 20.0.0
//

.version 9.0
.target sm_100
.address_size 64

	// .globl	_Z9test_ProgPiS_i

.visible .entry _Z9test_ProgPiS_i(
	.param .u64 .ptr .align 1 _Z9test_ProgPiS_i_param_0,
	.param .u64 .ptr .align 1 _Z9test_ProgPiS_i_param_1,
	.param .u32 _Z9test_ProgPiS_i_param_2
)
{
	.reg .b32 	%r<9>;
	.reg .b64 	%rd<8>;

	ld.param.u64 	%rd1, [_Z9test_ProgPiS_i_param_0];
	ld.param.u64 	%rd2, [_Z9test_ProgPiS_i_param_1];
	cvta.to.global.u64 	%rd3, %rd2;
	cvta.to.global.u64 	%rd4, %rd1;
	mov.u32 	%r1, %tid.x;
	mov.u32 	%r2, %ctaid.x;
	mov.u32 	%r3, %ntid.x;
	mad.lo.s32 	%r4, %r3, %r2, %r1;
	mul.wide.s32 	%rd5, %r4, 4;
	add.s64 	%rd6, %rd4, %rd5;
	ld.global.u32 	%r5, [%rd6+4];
	add.s64 	%rd7, %rd3, %rd5;
	ld.global.u32 	%r6, [%rd7+4];
	add.s32 	%r7, %r6, %r5;
	st.global.u32 	[%rd7], %r7;
	sub.s32 	%r8, %r6, %r5;
	st.global.u32 	[%rd6], %r8;
	ret;

}


// ===== COMPILED SASS (sm_100) =====

	.target	sm_100

	.elftype	@"ET_EXEC"


//--------------------- .note.nv.tkinfo           --------------------------
	.section	.note.nv.tkinfo,"",@"SHT_NOTE"
	.sectionflags	@"SHF_NOTE_NV_TKINFO"
	.tkinfo
        /*0018*/ 	.word	0x00000002
        /*0030*/ 	.string	""
        /*0030*/ 	.string	"ptxas"
        /*0030*/ 	.string	"Cuda compilation tools, release 13.0, V13.0.88"
        /*0030*/ 	.string	"Build cuda_13.0.r13.0/compiler.36424714_0"
        /*0030*/ 	.string	"-arch sm_100 -m 64 "



//--------------------- .note.nv.cuinfo           --------------------------
	.section	.note.nv.cuinfo,"",@"SHT_NOTE"
	.sectionflags	@"SHF_NOTE_NV_CUINFO"
        /*0018*/ 	.short	0x0002
        /*001a*/ 	.short	0x0064
        /*001c*/ 	.short	0x0082
	.zero		2


//--------------------- .nv.info                  --------------------------
	.section	.nv.info,"",@"SHT_CUDA_INFO"
	.align	4


	//----- nvinfo : EIATTR_REGCOUNT
	.align		4
        /*0000*/ 	.byte	0x04, 0x2f
        /*0002*/ 	.short	(.L_1 - .L_0)
	.align		4
.L_0:
        /*0004*/ 	.word	index@(_Z9test_ProgPiS_i)
        /*0008*/ 	.word	0x0000000c


	//----- nvinfo : EIATTR_FRAME_SIZE
	.align		4
.L_1:
        /*000c*/ 	.byte	0x04, 0x11
        /*000e*/ 	.short	(.L_3 - .L_2)
	.align		4
.L_2:
        /*0010*/ 	.word	index@(_Z9test_ProgPiS_i)
        /*0014*/ 	.word	0x00000000


	//----- nvinfo : EIATTR_MIN_STACK_SIZE
	.align		4
.L_3:
        /*0018*/ 	.byte	0x04, 0x12
        /*001a*/ 	.short	(.L_5 - .L_4)
	.align		4
.L_4:
        /*001c*/ 	.word	index@(_Z9test_ProgPiS_i)
        /*0020*/ 	.word	0x00000000
.L_5:


//--------------------- .nv.compat                --------------------------
	.section	.nv.compat,"",@"SHT_CUDA_COMPAT_INFO"
	.align	4
        /*0000*/ 	.byte	0x02, 0x09, 0x00, 0x00, 0x02, 0x02, 0x01, 0x00, 0x02, 0x05, 0x05, 0x00, 0x03, 0x07, 0x01, 0x01
        /*0010*/ 	.byte	0x02, 0x03, 0x00, 0x00, 0x02, 0x06, 0x01, 0x00, 0x04, 0x0b, 0x08, 0x00, 0x09, 0x00, 0x00, 0x00
        /*0020*/ 	.byte	0x00, 0x00, 0x00, 0x00


//--------------------- .nv.info._Z9test_ProgPiS_i --------------------------
	.section	.nv.info._Z9test_ProgPiS_i,"",@"SHT_CUDA_INFO"
	.sectionflags	@""
	.align	4


	//----- nvinfo : EIATTR_CUDA_API_VERSION
	.align		4
        /*0000*/ 	.byte	0x04, 0x37
        /*0002*/ 	.short	(.L_7 - .L_6)
.L_6:
        /*0004*/ 	.word	0x00000082


	//----- nvinfo : EIATTR_KPARAM_INFO
	.align		4
.L_7:
        /*0008*/ 	.byte	0x04, 0x17
        /*000a*/ 	.short	(.L_9 - .L_8)
.L_8:
        /*000c*/ 	.word	0x00000000
        /*0010*/ 	.short	0x0002
        /*0012*/ 	.short	0x0010
        /*0014*/ 	.byte	0x00, 0xf0, 0x11, 0x00


	//----- nvinfo : EIATTR_KPARAM_INFO
	.align		4
.L_9:
        /*0018*/ 	.byte	0x04, 0x17
        /*001a*/ 	.short	(.L_11 - .L_10)
.L_10:
        /*001c*/ 	.word	0x00000000
        /*0020*/ 	.short	0x0001
        /*0022*/ 	.short	0x0008
        /*0024*/ 	.byte	0x00, 0xf5, 0x21, 0x00


	//----- nvinfo : EIATTR_KPARAM_INFO
	.align		4
.L_11:
        /*0028*/ 	.byte	0x04, 0x17
        /*002a*/ 	.short	(.L_13 - .L_12)
.L_12:
        /*002c*/ 	.word	0x00000000
        /*0030*/ 	.short	0x0000
        /*0032*/ 	.short	0x0000
        /*0034*/ 	.byte	0x00, 0xf5, 0x21, 0x00


	//----- nvinfo : EIATTR_SPARSE_MMA_MASK
	.align		4
.L_13:
        /*0038*/ 	.byte	0x03, 0x50
        /*003a*/ 	.short	0x0000


	//----- nvinfo : EIATTR_MAXREG_COUNT
	.align		4
        /*003c*/ 	.byte	0x03, 0x1b
        /*003e*/ 	.short	0x00ff


	//----- nvinfo : EIATTR_MERCURY_ISA_VERSION
	.align		4
        /*0040*/ 	.byte	0x03, 0x5f
        /*0042*/ 	.short	0x0101


	//----- nvinfo : EIATTR_VRC_CTA_INIT_COUNT
	.align		4
        /*0044*/ 	.byte	0x02, 0x4a
	.zero		1
	.zero		1


	//----- nvinfo : EIATTR_EXIT_INSTR_OFFSETS
	.align		4
        /*0048*/ 	.byte	0x04, 0x1c
        /*004a*/ 	.short	(.L_15 - .L_14)


	//   ....[0]....
.L_14:
        /*004c*/ 	.word	0x00000100


	//----- nvinfo : EIATTR_CBANK_PARAM_SIZE
	.align		4
.L_15:
        /*0050*/ 	.byte	0x03, 0x19
        /*0052*/ 	.short	0x0014


	//----- nvinfo : EIATTR_PARAM_CBANK
	.align		4
        /*0054*/ 	.byte	0x04, 0x0a
        /*0056*/ 	.short	(.L_17 - .L_16)
	.align		4
.L_16:
        /*0058*/ 	.word	index@(.nv.constant0._Z9test_ProgPiS_i)
        /*005c*/ 	.short	0x0380
        /*005e*/ 	.short	0x0014


	//----- nvinfo : EIATTR_SW_WAR
	.align		4
.L_17:
        /*0060*/ 	.byte	0x04, 0x36
        /*0062*/ 	.short	(.L_19 - .L_18)
.L_18:
        /*0064*/ 	.word	0x00000008
.L_19:


//--------------------- .nv.callgraph             --------------------------
	.section	.nv.callgraph,"",@"SHT_CUDA_CALLGRAPH"
	.align	4
	.sectionentsize	8
	.align		4
        /*0000*/ 	.word	0x00000000
	.align		4
        /*0004*/ 	.word	0xffffffff
	.align		4
        /*0008*/ 	.word	0x00000000
	.align		4
        /*000c*/ 	.word	0xfffffffe
	.align		4
        /*0010*/ 	.word	0x00000000
	.align		4
        /*0014*/ 	.word	0xfffffffd
	.align		4
        /*0018*/ 	.word	0x00000000
	.align		4
        /*001c*/ 	.word	0xfffffffc


//--------------------- .text._Z9test_ProgPiS_i   --------------------------
	.section	.text._Z9test_ProgPiS_i,"ax",@progbits
	.align	128
        .global         _Z9test_ProgPiS_i
        .type           _Z9test_ProgPiS_i,@function
        .size           _Z9test_ProgPiS_i,(.L_x_1 - _Z9test_ProgPiS_i)
        .other          _Z9test_ProgPiS_i,@"STO_CUDA_ENTRY STV_DEFAULT"
_Z9test_ProgPiS_i:
.text._Z9test_ProgPiS_i:
[----:B------:R-:W-:Y:S01]  /*0000*/  LDC R1, c[0x0][0x37c] ;  /* 0x0000df00ff017b82 */ /* 0x000fe20000000800 */
[----:B------:R-:W0:Y:S07]  /*0010*/  S2R R7, SR_TID.X ;  /* 0x0000000000077919 */ /* 0x000e2e0000002100 */
[----:B------:R-:W0:Y:S01]  /*0020*/  S2UR UR6, SR_CTAID.X ;  /* 0x00000000000679c3 */ /* 0x000e220000002500 */
[----:B------:R-:W1:Y:S07]  /*0030*/  LDCU.64 UR4, c[0x0][0x358] ;  /* 0x00006b00ff0477ac */ /* 0x000e6e0008000a00 */
[----:B------:R-:W0:Y:S08]  /*0040*/  LDC R0, c[0x0][0x360] ;  /* 0x0000d800ff007b82 */ /* 0x000e300000000800 */
[----:B------:R-:W2:Y:S08]  /*0050*/  LDC.64 R2, c[0x0][0x380] ;  /* 0x0000e000ff027b82 */ /* 0x000eb00000000a00 */
[----:B------:R-:W3:Y:S01]  /*0060*/  LDC.64 R4, c[0x0][0x388] ;  /* 0x0000e200ff047b82 */ /* 0x000ee20000000a00 */
[----:B0-----:R-:W-:-:S04]  /*0070*/  IMAD R7, R0, UR6, R7 ;  /* 0x0000000600077c24 */ /* 0x001fc8000f8e0207 */
[----:B--2---:R-:W-:-:S05]  /*0080*/  IMAD.WIDE R2, R7, 0x4, R2 ;  /* 0x0000000407027825 */ /* 0x004fca00078e0202 */
[----:B-1----:R-:W2:Y:S01]  /*0090*/  LDG.E R0, desc[UR4][R2.64+0x4] ;  /* 0x0000040402007981 */ /* 0x002ea2000c1e1900 */
[----:B---3--:R-:W-:-:S05]  /*00a0*/  IMAD.WIDE R4, R7, 0x4, R4 ;  /* 0x0000000407047825 */ /* 0x008fca00078e0204 */
[----:B------:R-:W2:Y:S02]  /*00b0*/  LDG.E R7, desc[UR4][R4.64+0x4] ;  /* 0x0000040404077981 */ /* 0x000ea4000c1e1900 */
[CC--:B--2---:R-:W-:Y:S02]  /*00c0*/  IADD3 R9, PT, PT, R0.reuse, R7.reuse, RZ ;  /* 0x0000000700097210 */ /* 0x0c4fe40007ffe0ff */
[----:B------:R-:W-:-:S03]  /*00d0*/  IADD3 R7, PT, PT, -R0, R7, RZ ;  /* 0x0000000700077210 */ /* 0x000fc60007ffe1ff */
[----:B------:R-:W-:Y:S04]  /*00e0*/  STG.E desc[UR4][R4.64], R9 ;  /* 0x0000000904007986 */ /* 0x000fe8000c101904 */
[----:B------:R-:W-:Y:S01]  /*00f0*/  STG.E desc[UR4][R2.64], R7 ;  /* 0x0000000702007986 */ /* 0x000fe2000c101904 */
[----:B------:R-:W-:Y:S05]  /*0100*/  EXIT ;  /* 0x000000000000794d */ /* 0x000fea0003800000 */
.L_x_0:
[----:B------:R-:W-:-:S00]  /*0110*/  BRA `(.L_x_0) ;  /* 0xfffffffc00fc7947 */ /* 0x000fc0000383ffff */
[----:B------:R-:W-:-:S00]  /*0120*/  NOP ;  /* 0x0000000000007918 */ /* 0x000fc00000000000 */
        /* <DEDUP_REMOVED lines=13> */
.L_x_1:


//--------------------- .nv.shared.reserved.0     --------------------------
	.section	.nv.shared.reserved.0,"aw",@nobits
	.weak		__nv_reservedSMEM_offset_0_alias
	.size		__nv_reservedSMEM_offset_0_alias, 0, 64
	.other		__nv_reservedSMEM_offset_0_alias,@"STO_CUDA_RESERVED_SHARED STV_DEFAULT"
__nv_reservedSMEM_offset_0_alias:
	.zero		0
	.zero		64


//--------------------- .nv.constant0._Z9test_ProgPiS_i --------------------------
	.section	.nv.constant0._Z9test_ProgPiS_i,"a",@progbits
	.sectionflags	@""
	.align	4
.nv.constant0._Z9test_ProgPiS_i:
	.zero		916


//--------------------- SYMBOLS --------------------------

	.type		.nv.reservedSmem.offset0,@object
	.size		.nv.reservedSmem.offset0,0x4
